	.headerflags	@"EF_CUDA_TEXMODE_UNIFIED EF_CUDA_64BIT_ADDRESS EF_CUDA_ACCELERATORS EF_CUDA_SM90 EF_CUDA_VIRTUAL_SM(EF_CUDA_SM90)"
	.elftype	@"ET_EXEC"


//--------------------- .nv.info                  --------------------------
	.section	.nv.info,"",@"SHT_CUDA_INFO"
	.align	4


	//----- nvinfo : EIATTR_REGCOUNT
	.align		4
        /*0000*/ 	.byte	0x04, 0x2f
        /*0002*/ 	.short	(.L_1 - .L_0)
	.align		4
.L_0:
        /*0004*/ 	.word	index@(triton_poi_fused_clamp_index_put_lift_fresh_sqrt_1)
        /*0008*/ 	.word	0x00000008


	//----- nvinfo : EIATTR_MIN_STACK_SIZE
	.align		4
.L_1:
        /*000c*/ 	.byte	0x04, 0x12
        /*000e*/ 	.short	(.L_3 - .L_2)
	.align		4
.L_2:
        /*0010*/ 	.word	index@(triton_poi_fused_clamp_index_put_lift_fresh_sqrt_1)
        /*0014*/ 	.word	0x00000000


	//----- nvinfo : EIATTR_FRAME_SIZE
	.align		4
.L_3:
        /*0018*/ 	.byte	0x04, 0x11
        /*001a*/ 	.short	(.L_5 - .L_4)
	.align		4
.L_4:
        /*001c*/ 	.word	index@(triton_poi_fused_clamp_index_put_lift_fresh_sqrt_1)
        /*0020*/ 	.word	0x00000000


	//----- nvinfo : EIATTR_MIN_STACK_SIZE
	.align		4
.L_5:
        /*0024*/ 	.byte	0x04, 0x12
        /*0026*/ 	.short	(.L_7 - .L_6)
	.align		4
.L_6:
        /*0028*/ 	.word	index@(triton_poi_fused_clamp_index_put_lift_fresh_sqrt_1)
        /*002c*/ 	.word	0x00000000
.L_7:


//--------------------- .nv.info.triton_poi_fused_clamp_index_put_lift_fresh_sqrt_1 --------------------------
	.section	.nv.info.triton_poi_fused_clamp_index_put_lift_fresh_sqrt_1,"",@"SHT_CUDA_INFO"
	.sectionflags	@""
	.align	4


	//----- nvinfo : EIATTR_CUDA_API_VERSION
	.align		4
        /*0000*/ 	.byte	0x04, 0x37
        /*0002*/ 	.short	(.L_9 - .L_8)
.L_8:
        /*0004*/ 	.word	0x0000007c


	//----- nvinfo : EIATTR_KPARAM_INFO
	.align		4
.L_9:
        /*0008*/ 	.byte	0x04, 0x17
        /*000a*/ 	.short	(.L_11 - .L_10)
.L_10:
        /*000c*/ 	.word	0x00000000
        /*0010*/ 	.short	0x0001
        /*0012*/ 	.short	0x0008
        /*0014*/ 	.byte	0x00, 0xf0, 0x11, 0x00


	//----- nvinfo : EIATTR_KPARAM_INFO
	.align		4
.L_11:
        /*0018*/ 	.byte	0x04, 0x17
        /*001a*/ 	.short	(.L_13 - .L_12)
.L_12:
        /*001c*/ 	.word	0x00000000
        /*0020*/ 	.short	0x0000
        /*0022*/ 	.short	0x0000
        /*0024*/ 	.byte	0x00, 0xf4, 0x21, 0x00


	//----- nvinfo : EIATTR_SPARSE_MMA_MASK
	.align		4
.L_13:
        /*0028*/ 	.byte	0x03, 0x50
        /*002a*/ 	.short	0x0000


	//----- nvinfo : EIATTR_MAXREG_COUNT
	.align		4
        /*002c*/ 	.byte	0x03, 0x1b
        /*002e*/ 	.short	0x00ff


	//----- nvinfo : EIATTR_EXIT_INSTR_OFFSETS
	.align		4
        /*0030*/ 	.byte	0x04, 0x1c
        /*0032*/ 	.short	(.L_15 - .L_14)


	//   ....[0]....
.L_14:
        /*0034*/ 	.word	0x000000f0


	//   ....[1]....
        /*0038*/ 	.word	0x00000140


	//----- nvinfo : EIATTR_REQNTID
	.align		4
.L_15:
        /*003c*/ 	.byte	0x04, 0x10
        /*003e*/ 	.short	(.L_17 - .L_16)
.L_16:
        /*0040*/ 	.word	0x00000020
        /*0044*/ 	.word	0x00000001
        /*0048*/ 	.word	0x00000001


	//----- nvinfo : EIATTR_CBANK_PARAM_SIZE
	.align		4
.L_17:
        /*004c*/ 	.byte	0x03, 0x19
        /*004e*/ 	.short	0x000c


	//----- nvinfo : EIATTR_PARAM_CBANK
	.align		4
        /*0050*/ 	.byte	0x04, 0x0a
        /*0052*/ 	.short	(.L_19 - .L_18)
	.align		4
.L_18:
        /*0054*/ 	.word	index@(.nv.constant0.triton_poi_fused_clamp_index_put_lift_fresh_sqrt_1)
        /*0058*/ 	.short	0x0210
        /*005a*/ 	.short	0x000c


	//----- nvinfo : EIATTR_SW_WAR
	.align		4
.L_19:
        /*005c*/ 	.byte	0x04, 0x36
        /*005e*/ 	.short	(.L_21 - .L_20)
.L_20:
        /*0060*/ 	.word	0x00000008
.L_21:


//--------------------- .nv.callgraph             --------------------------
	.section	.nv.callgraph,"",@"SHT_CUDA_CALLGRAPH"
	.align	4
	.sectionentsize	8
	.align		4
        /*0000*/ 	.word	0x00000000
	.align		4
        /*0004*/ 	.word	0xffffffff
	.align		4
        /*0008*/ 	.word	0x00000000
	.align		4
        /*000c*/ 	.word	0xfffffffe
	.align		4
        /*0010*/ 	.word	0x00000000
	.align		4
        /*0014*/ 	.word	0xfffffffd
	.align		4
        /*0018*/ 	.word	0x00000000
	.align		4
        /*001c*/ 	.word	0xfffffffc


//--------------------- .text.triton_poi_fused_clamp_index_put_lift_fresh_sqrt_1 --------------------------
	.section	.text.triton_poi_fused_clamp_index_put_lift_fresh_sqrt_1,"ax",@progbits
	.align	128
        .global         triton_poi_fused_clamp_index_put_lift_fresh_sqrt_1
        .type           triton_poi_fused_clamp_index_put_lift_fresh_sqrt_1,@function
        .size           triton_poi_fused_clamp_index_put_lift_fresh_sqrt_1,(.L_x_1 - triton_poi_fused_clamp_index_put_lift_fresh_sqrt_1)
        .other          triton_poi_fused_clamp_index_put_lift_fresh_sqrt_1,@"STO_CUDA_ENTRY STV_DEFAULT"
triton_poi_fused_clamp_index_put_lift_fresh_sqrt_1:
.text.triton_poi_fused_clamp_index_put_lift_fresh_sqrt_1:
[----:B------:R-:W0:Y:S02]  /*0000*/  LDC R1, c[0x0][0x28] ;  /* 0x00000a00ff017b82 */ /* 0x000e240000000800 */
[----:B------:R-:W1:Y:S01]  /*0010*/  S2R R4, SR_TID.X ;  /* 0x0000000000047919 */ /* 0x000e620000002100 */
[----:B------:R-:W2:Y:S01]  /*0020*/  LDC.64 R2, c[0x0][0x210] ;  /* 0x00008400ff027b82 */ /* 0x000ea20000000a00 */
[----:B------:R-:W3:Y:S01]  /*0030*/  S2R R5, SR_CTAID.X ;  /* 0x0000000000057919 */ /* 0x000ee20000002500 */
[C---:B-1----:R-:W-:Y:S02]  /*0040*/  LOP3.LUT R0, R4.reuse, 0x3, RZ, 0xc0, !PT ;  /* 0x0000000304007812 */ /* 0x042fe400078ec0ff */
[----:B------:R-:W-:Y:S01]  /*0050*/  LOP3.LUT P0, RZ, R4, 0x1c, RZ, 0xc0, !PT ;  /* 0x0000001c04ff7812 */ /* 0x000fe2000780c0ff */
[----:B------:R-:W-:Y:S02]  /*0060*/  IMAD.MOV.U32 R4, RZ, RZ, 0x2 ;  /* 0x00000002ff047424 */ /* 0x000fe400078e00ff */
[----:B---3--:R-:W-:-:S05]  /*0070*/  IMAD R0, R5, 0x4, R0 ;  /* 0x0000000405007824 */ /* 0x008fca00078e0200 */
[C---:B------:R-:W-:Y:S02]  /*0080*/  ISETP.GE.AND P1, PT, R0.reuse, 0x2, PT ;  /* 0x000000020000780c */ /* 0x040fe40003f26270 */
[C---:B------:R-:W-:Y:S02]  /*0090*/  ISETP.LT.AND P0, PT, R0.reuse, 0x4, !P0 ;  /* 0x000000040000780c */ /* 0x040fe40004701270 */
[C---:B------:R-:W-:Y:S02]  /*00a0*/  ISETP.GT.AND P3, PT, R0.reuse, RZ, PT ;  /* 0x000000ff0000720c */ /* 0x040fe40003f64270 */
[----:B------:R-:W-:Y:S02]  /*00b0*/  ISETP.GE.AND P2, PT, R0, 0x3, PT ;  /* 0x000000030000780c */ /* 0x000fe40003f46270 */
[----:B------:R-:W-:-:S05]  /*00c0*/  SEL R5, RZ, 0x1, !P3 ;  /* 0x00000001ff057807 */ /* 0x000fca0005800000 */
[----:B------:R-:W-:-:S05]  /*00d0*/  @P1 SEL R5, R4, 0x3, !P2 ;  /* 0x0000000304051807 */ /* 0x000fca0005000000 */
[----:B--2---:R-:W-:Y:S01]  /*00e0*/  IMAD.WIDE.U32 R2, R5, 0x14, R2 ;  /* 0x0000001405027825 */ /* 0x004fe200078e0002 */
[----:B------:R-:W-:Y:S06]  /*00f0*/  @!P0 EXIT ;  /* 0x000000000000894d */ /* 0x000fec0003800000 */
[----:B------:R-:W-:Y:S02]  /*0100*/  UMOV UR4, URZ ;  /* 0x0000003f00047c82 */ /* 0x000fe40008000000 */
[----:B------:R-:W-:Y:S01]  /*0110*/  VIADD R3, R3, UR4 ;  /* 0x0000000403037c36 */ /* 0x000fe20008000000 */
[----:B------:R-:W-:-:S04]  /*0120*/  ULDC.64 UR4, c[0x0][0x208] ;  /* 0x0000820000047ab9 */ /* 0x000fc80000000a00 */
[----:B------:R-:W-:Y:S01]  /*0130*/  STG.E desc[UR4][R2.64], RZ ;  /* 0x000000ff02007986 */ /* 0x000fe2000c101904 */
[----:B------:R-:W-:Y:S05]  /*0140*/  EXIT ;  /* 0x000000000000794d */ /* 0x000fea0003800000 */
.L_x_0:
[----:B------:R-:W-:-:S00]  /*0150*/  BRA `(.L_x_0) ;  /* 0xfffffffc00fc7947 */ /* 0x000fc0000383ffff */
[----:B------:R-:W-:-:S00]  /*0160*/  NOP ;  /* 0x0000000000007918 */ /* 0x000fc00000000000 */
        /* <DEDUP_REMOVED lines=9> */
.L_x_1:


//--------------------- .nv.constant0.triton_poi_fused_clamp_index_put_lift_fresh_sqrt_1 --------------------------
	.section	.nv.constant0.triton_poi_fused_clamp_index_put_lift_fresh_sqrt_1,"a",@progbits
	.sectionflags	@""
	.align	4
.nv.constant0.triton_poi_fused_clamp_index_put_lift_fresh_sqrt_1:
	.zero		540
